//
// Generated by NVIDIA NVVM Compiler
//
// Compiler Build ID: CL-36424714
// Cuda compilation tools, release 13.0, V13.0.88
// Based on NVVM 20.0.0
//

.version 9.0
.target sm_100
.address_size 64

	// .globl	_Z25softmax_warp_16x16_kernelPKfPff
// _ZZ25softmax_warp_16x16_kernelPKfPffE8s_scores has been demoted
// _ZZ25softmax_warp_16x16_kernelPKfPffE7s_probs has been demoted

.visible .entry _Z25softmax_warp_16x16_kernelPKfPff(
	.param .u64 .ptr .align 1 _Z25softmax_warp_16x16_kernelPKfPff_param_0,
	.param .u64 .ptr .align 1 _Z25softmax_warp_16x16_kernelPKfPff_param_1,
	.param .f32 _Z25softmax_warp_16x16_kernelPKfPff_param_2
)
{
	.reg .pred 	%p<30>;
	.reg .b32 	%r<73>;
	.reg .b32 	%f<70>;
	.reg .b64 	%rd<14>;
	// demoted variable
	.shared .align 4 .b8 _ZZ25softmax_warp_16x16_kernelPKfPffE8s_scores[1024];
	// demoted variable
	.shared .align 4 .b8 _ZZ25softmax_warp_16x16_kernelPKfPffE7s_probs[1024];
	ld.param.u64 	%rd9, [_Z25softmax_warp_16x16_kernelPKfPff_param_0];
	ld.param.u64 	%rd8, [_Z25softmax_warp_16x16_kernelPKfPff_param_1];
	ld.param.f32 	%f13, [_Z25softmax_warp_16x16_kernelPKfPff_param_2];
	cvta.to.global.u64 	%rd10, %rd9;
	mov.u32 	%r18, %tid.x;
	and.b32  	%r72, %r18, 31;
	shl.b32 	%r19, %r18, 2;
	and.b32  	%r2, %r19, 124;
	mov.u32 	%r20, _ZZ25softmax_warp_16x16_kernelPKfPffE8s_scores;
	add.s32 	%r68, %r20, %r2;
	mul.wide.u32 	%rd1, %r72, 4;
	add.s64 	%rd12, %rd10, %rd1;
	mov.u32 	%r69, %r72;
$L__BB0_1:
	ld.global.nc.f32 	%f14, [%rd12];
	st.shared.f32 	[%r68], %f14;
	add.s32 	%r6, %r69, 32;
	add.s32 	%r68, %r68, 128;
	add.s64 	%rd12, %rd12, 128;
	setp.lt.u32 	%p1, %r69, 224;
	mov.u32 	%r69, %r6;
	@%p1 bra 	$L__BB0_1;
	bar.sync 	0;
	mov.b32 	%r70, 0;
$L__BB0_3:
	setp.gt.u32 	%p2, %r72, 15;
	shl.b32 	%r22, %r70, 4;
	add.s32 	%r9, %r22, %r72;
	shl.b32 	%r23, %r9, 2;
	add.s32 	%r10, %r20, %r23;
	mov.f32 	%f66, 0fFF800000;
	@%p2 bra 	$L__BB0_5;
	ld.shared.f32 	%f16, [%r10];
	mul.f32 	%f66, %f13, %f16;
$L__BB0_5:
	setp.gt.u32 	%p3, %r72, 15;
	mov.b32 	%r25, %f66;
	shfl.sync.bfly.b32	%r26|%p4, %r25, 16, 31, -1;
	mov.b32 	%f18, %r26;
	max.f32 	%f19, %f66, %f18;
	mov.b32 	%r27, %f19;
	shfl.sync.bfly.b32	%r28|%p5, %r27, 8, 31, -1;
	mov.b32 	%f20, %r28;
	max.f32 	%f21, %f19, %f20;
	mov.b32 	%r29, %f21;
	shfl.sync.bfly.b32	%r30|%p6, %r29, 4, 31, -1;
	mov.b32 	%f22, %r30;
	max.f32 	%f23, %f21, %f22;
	mov.b32 	%r31, %f23;
	shfl.sync.bfly.b32	%r32|%p7, %r31, 2, 31, -1;
	mov.b32 	%f24, %r32;
	max.f32 	%f25, %f23, %f24;
	mov.b32 	%r33, %f25;
	shfl.sync.bfly.b32	%r34|%p8, %r33, 1, 31, -1;
	mov.b32 	%f26, %r34;
	max.f32 	%f3, %f25, %f26;
	mov.f32 	%f67, 0f00000000;
	@%p3 bra 	$L__BB0_7;
	sub.f32 	%f27, %f66, %f3;
	mul.f32 	%f28, %f27, 0f3FB8AA3B;
	ex2.approx.f32 	%f67, %f28;
$L__BB0_7:
	setp.gt.u32 	%p9, %r72, 15;
	mov.b32 	%r35, %f67;
	shfl.sync.bfly.b32	%r36|%p10, %r35, 16, 31, -1;
	mov.b32 	%f29, %r36;
	add.f32 	%f30, %f67, %f29;
	mov.b32 	%r37, %f30;
	shfl.sync.bfly.b32	%r38|%p11, %r37, 8, 31, -1;
	mov.b32 	%f31, %r38;
	add.f32 	%f32, %f30, %f31;
	mov.b32 	%r39, %f32;
	shfl.sync.bfly.b32	%r40|%p12, %r39, 4, 31, -1;
	mov.b32 	%f33, %r40;
	add.f32 	%f34, %f32, %f33;
	mov.b32 	%r41, %f34;
	shfl.sync.bfly.b32	%r42|%p13, %r41, 2, 31, -1;
	mov.b32 	%f35, %r42;
	add.f32 	%f36, %f34, %f35;
	mov.b32 	%r43, %f36;
	shfl.sync.bfly.b32	%r44|%p14, %r43, 1, 31, -1;
	mov.b32 	%f37, %r44;
	add.f32 	%f6, %f36, %f37;
	mov.u32 	%r46, _ZZ25softmax_warp_16x16_kernelPKfPffE7s_probs;
	add.s32 	%r11, %r46, %r23;
	@%p9 bra 	$L__BB0_9;
	add.f32 	%f38, %f6, 0f358637BD;
	div.rn.f32 	%f39, %f67, %f38;
	st.shared.f32 	[%r11], %f39;
$L__BB0_9:
	setp.gt.u32 	%p15, %r72, 15;
	mov.f32 	%f68, 0fFF800000;
	@%p15 bra 	$L__BB0_11;
	ld.shared.f32 	%f41, [%r10+64];
	mul.f32 	%f68, %f13, %f41;
$L__BB0_11:
	setp.gt.u32 	%p16, %r72, 15;
	mov.b32 	%r47, %f68;
	shfl.sync.bfly.b32	%r48|%p17, %r47, 16, 31, -1;
	mov.b32 	%f43, %r48;
	max.f32 	%f44, %f68, %f43;
	mov.b32 	%r49, %f44;
	shfl.sync.bfly.b32	%r50|%p18, %r49, 8, 31, -1;
	mov.b32 	%f45, %r50;
	max.f32 	%f46, %f44, %f45;
	mov.b32 	%r51, %f46;
	shfl.sync.bfly.b32	%r52|%p19, %r51, 4, 31, -1;
	mov.b32 	%f47, %r52;
	max.f32 	%f48, %f46, %f47;
	mov.b32 	%r53, %f48;
	shfl.sync.bfly.b32	%r54|%p20, %r53, 2, 31, -1;
	mov.b32 	%f49, %r54;
	max.f32 	%f50, %f48, %f49;
	mov.b32 	%r55, %f50;
	shfl.sync.bfly.b32	%r56|%p21, %r55, 1, 31, -1;
	mov.b32 	%f51, %r56;
	max.f32 	%f9, %f50, %f51;
	mov.f32 	%f69, 0f00000000;
	@%p16 bra 	$L__BB0_13;
	sub.f32 	%f52, %f68, %f9;
	mul.f32 	%f53, %f52, 0f3FB8AA3B;
	ex2.approx.f32 	%f69, %f53;
$L__BB0_13:
	setp.gt.u32 	%p22, %r72, 15;
	mov.b32 	%r57, %f69;
	shfl.sync.bfly.b32	%r58|%p23, %r57, 16, 31, -1;
	mov.b32 	%f54, %r58;
	add.f32 	%f55, %f69, %f54;
	mov.b32 	%r59, %f55;
	shfl.sync.bfly.b32	%r60|%p24, %r59, 8, 31, -1;
	mov.b32 	%f56, %r60;
	add.f32 	%f57, %f55, %f56;
	mov.b32 	%r61, %f57;
	shfl.sync.bfly.b32	%r62|%p25, %r61, 4, 31, -1;
	mov.b32 	%f58, %r62;
	add.f32 	%f59, %f57, %f58;
	mov.b32 	%r63, %f59;
	shfl.sync.bfly.b32	%r64|%p26, %r63, 2, 31, -1;
	mov.b32 	%f60, %r64;
	add.f32 	%f61, %f59, %f60;
	mov.b32 	%r65, %f61;
	shfl.sync.bfly.b32	%r66|%p27, %r65, 1, 31, -1;
	mov.b32 	%f62, %r66;
	add.f32 	%f12, %f61, %f62;
	@%p22 bra 	$L__BB0_15;
	add.f32 	%f63, %f12, 0f358637BD;
	div.rn.f32 	%f64, %f69, %f63;
	st.shared.f32 	[%r11+64], %f64;
$L__BB0_15:
	add.s32 	%r70, %r70, 2;
	setp.ne.s32 	%p28, %r70, 16;
	@%p28 bra 	$L__BB0_3;
	bar.sync 	0;
	cvta.to.global.u64 	%rd11, %rd8;
	add.s64 	%rd13, %rd11, %rd1;
	add.s32 	%r71, %r46, %r2;
$L__BB0_17:
	ld.shared.f32 	%f65, [%r71];
	st.global.f32 	[%rd13], %f65;
	add.s32 	%r16, %r72, 32;
	add.s64 	%rd13, %rd13, 128;
	add.s32 	%r71, %r71, 128;
	setp.lt.u32 	%p29, %r72, 224;
	mov.u32 	%r72, %r16;
	@%p29 bra 	$L__BB0_17;
	ret;

}


// ===== COMPILED SASS (sm_100) =====

	.target	sm_100

	.elftype	@"ET_EXEC"


//--------------------- .note.nv.tkinfo           --------------------------
	.section	.note.nv.tkinfo,"",@"SHT_NOTE"
	.sectionflags	@"SHF_NOTE_NV_TKINFO"
	.tkinfo
        /*0018*/ 	.word	0x00000002
        /*0030*/ 	.string	""
        /*0030*/ 	.string	"ptxas"
        /*0030*/ 	.string	"Cuda compilation tools, release 13.0, V13.0.88"
        /*0030*/ 	.string	"Build cuda_13.0.r13.0/compiler.36424714_0"
        /*0030*/ 	.string	"-arch sm_100 -m 64 "



//--------------------- .note.nv.cuinfo           --------------------------
	.section	.note.nv.cuinfo,"",@"SHT_NOTE"
	.sectionflags	@"SHF_NOTE_NV_CUINFO"
        /*0018*/ 	.short	0x0002
        /*001a*/ 	.short	0x0064
        /*001c*/ 	.short	0x0082
	.zero		2


//--------------------- .nv.info                  --------------------------
	.section	.nv.info,"",@"SHT_CUDA_INFO"
	.align	4


	//----- nvinfo : EIATTR_REGCOUNT
	.align		4
        /*0000*/ 	.byte	0x04, 0x2f
        /*0002*/ 	.short	(.L_1 - .L_0)
	.align		4
.L_0:
        /*0004*/ 	.word	index@(_Z25softmax_warp_16x16_kernelPKfPff)
        /*0008*/ 	.word	0x00000013


	//----- nvinfo : EIATTR_FRAME_SIZE
	.align		4
.L_1:
        /*000c*/ 	.byte	0x04, 0x11
        /*000e*/ 	.short	(.L_3 - .L_2)
	.align		4
.L_2:
        /*0010*/ 	.word	index@($__internal_0_$__cuda_sm3x_div_rn_noftz_f32_slowpath)
        /*0014*/ 	.word	0x00000000


	//----- nvinfo : EIATTR_FRAME_SIZE
	.align		4
.L_3:
        /*0018*/ 	.byte	0x04, 0x11
        /*001a*/ 	.short	(.L_5 - .L_4)
	.align		4
.L_4:
        /*001c*/ 	.word	index@(_Z25softmax_warp_16x16_kernelPKfPff)
        /*0020*/ 	.word	0x00000000


	//----- nvinfo : EIATTR_MIN_STACK_SIZE
	.align		4
.L_5:
        /*0024*/ 	.byte	0x04, 0x12
        /*0026*/ 	.short	(.L_7 - .L_6)
	.align		4
.L_6:
        /*0028*/ 	.word	index@(_Z25softmax_warp_16x16_kernelPKfPff)
        /*002c*/ 	.word	0x00000000
.L_7:


//--------------------- .nv.compat                --------------------------
	.section	.nv.compat,"",@"SHT_CUDA_COMPAT_INFO"
	.align	4
        /*0000*/ 	.byte	0x02, 0x09, 0x00, 0x00, 0x02, 0x02, 0x01, 0x00, 0x02, 0x05, 0x05, 0x00, 0x03, 0x07, 0x01, 0x01
        /*0010*/ 	.byte	0x02, 0x03, 0x00, 0x00, 0x02, 0x06, 0x01, 0x00, 0x04, 0x0b, 0x08, 0x00, 0x01, 0x00, 0x00, 0x00
        /*0020*/ 	.byte	0x00, 0x00, 0x00, 0x00


//--------------------- .nv.info._Z25softmax_warp_16x16_kernelPKfPff --------------------------
	.section	.nv.info._Z25softmax_warp_16x16_kernelPKfPff,"",@"SHT_CUDA_INFO"
	.sectionflags	@""
	.align	4


	//----- nvinfo : EIATTR_CUDA_API_VERSION
	.align		4
        /*0000*/ 	.byte	0x04, 0x37
        /*0002*/ 	.short	(.L_9 - .L_8)
.L_8:
        /*0004*/ 	.word	0x00000082


	//----- nvinfo : EIATTR_KPARAM_INFO
	.align		4
.L_9:
        /*0008*/ 	.byte	0x04, 0x17
        /*000a*/ 	.short	(.L_11 - .L_10)
.L_10:
        /*000c*/ 	.word	0x00000000
        /*0010*/ 	.short	0x0002
        /*0012*/ 	.short	0x0010
        /*0014*/ 	.byte	0x00, 0xf0, 0x11, 0x00


	//----- nvinfo : EIATTR_KPARAM_INFO
	.align		4
.L_11:
        /*0018*/ 	.byte	0x04, 0x17
        /*001a*/ 	.short	(.L_13 - .L_12)
.L_12:
        /*001c*/ 	.word	0x00000000
        /*0020*/ 	.short	0x0001
        /*0022*/ 	.short	0x0008
        /*0024*/ 	.byte	0x00, 0xf5, 0x21, 0x00


	//----- nvinfo : EIATTR_KPARAM_INFO
	.align		4
.L_13:
        /*0028*/ 	.byte	0x04, 0x17
        /*002a*/ 	.short	(.L_15 - .L_14)
.L_14:
        /*002c*/ 	.word	0x00000000
        /*0030*/ 	.short	0x0000
        /*0032*/ 	.short	0x0000
        /*0034*/ 	.byte	0x00, 0xf5, 0x21, 0x00


	//----- nvinfo : EIATTR_SPARSE_MMA_MASK
	.align		4
.L_15:
        /*0038*/ 	.byte	0x03, 0x50
        /*003a*/ 	.short	0x0000


	//----- nvinfo : EIATTR_MAXREG_COUNT
	.align		4
        /*003c*/ 	.byte	0x03, 0x1b
        /*003e*/ 	.short	0x00ff


	//----- nvinfo : EIATTR_NUM_BARRIERS
	.align		4
        /*0040*/ 	.byte	0x02, 0x4c
        /*0042*/ 	.byte	0x01
	.zero		1


	//----- nvinfo : EIATTR_MERCURY_ISA_VERSION
	.align		4
        /*0044*/ 	.byte	0x03, 0x5f
        /*0046*/ 	.short	0x0101


	//----- nvinfo : EIATTR_COOP_GROUP_MASK_REGIDS
	.align		4
        /*0048*/ 	.byte	0x04, 0x29
        /*004a*/ 	.short	(.L_17 - .L_16)


	//   ....[0]....
.L_16:
        /*004c*/ 	.word	0xffffffff


	//   ....[1]....
        /*0050*/ 	.word	0xffffffff


	//   ....[2]....
        /*0054*/ 	.word	0xffffffff


	//   ....[3]....
        /*0058*/ 	.word	0xffffffff


	//   ....[4]....
        /*005c*/ 	.word	0xffffffff


	//   ....[5]....
        /*0060*/ 	.word	0xffffffff


	//   ....[6]....
        /*0064*/ 	.word	0xffffffff


	//   ....[7]....
        /*0068*/ 	.word	0xffffffff


	//   ....[8]....
        /*006c*/ 	.word	0xffffffff


	//   ....[9]....
        /*0070*/ 	.word	0xffffffff


	//   ....[10]....
        /*0074*/ 	.word	0xffffffff


	//   ....[11]....
        /*0078*/ 	.word	0xffffffff


	//   ....[12]....
        /*007c*/ 	.word	0xffffffff


	//   ....[13]....
        /*0080*/ 	.word	0xffffffff


	//   ....[14]....
        /*0084*/ 	.word	0xffffffff


	//   ....[15]....
        /*0088*/ 	.word	0xffffffff


	//   ....[16]....
        /*008c*/ 	.word	0xffffffff


	//   ....[17]....
        /*0090*/ 	.word	0xffffffff


	//   ....[18]....
        /*0094*/ 	.word	0xffffffff


	//   ....[19]....
        /*0098*/ 	.word	0xffffffff


	//----- nvinfo : EIATTR_COOP_GROUP_INSTR_OFFSETS
	.align		4
.L_17:
        /*009c*/ 	.byte	0x04, 0x28
        /*009e*/ 	.short	(.L_19 - .L_18)


	//   ....[0]....
.L_18:
        /*00a0*/ 	.word	0x00000270


	//   ....[1]....
        /*00a4*/ 	.word	0x00000290


	//   ....[2]....
        /*00a8*/ 	.word	0x000002b0


	//   ....[3]....
        /*00ac*/ 	.word	0x000002d0


	//   ....[4]....
        /*00b0*/ 	.word	0x000002f0


	//   ....[5]....
        /*00b4*/ 	.word	0x000003b0


	//   ....[6]....
        /*00b8*/ 	.word	0x000003d0


	//   ....[7]....
        /*00bc*/ 	.word	0x000003f0


	//   ....[8]....
        /*00c0*/ 	.word	0x00000420


	//   ....[9]....
        /*00c4*/ 	.word	0x00000440


	//   ....[10]....
        /*00c8*/ 	.word	0x000005f0


	//   ....[11]....
        /*00cc*/ 	.word	0x00000610


	//   ....[12]....
        /*00d0*/ 	.word	0x00000640


	//   ....[13]....
        /*00d4*/ 	.word	0x00000660


	//   ....[14]....
        /*00d8*/ 	.word	0x00000680


	//   ....[15]....
        /*00dc*/ 	.word	0x00000720


	//   ....[16]....
        /*00e0*/ 	.word	0x00000740


	//   ....[17]....
        /*00e4*/ 	.word	0x00000760


	//   ....[18]....
        /*00e8*/ 	.word	0x00000780


	//   ....[19]....
        /*00ec*/ 	.word	0x000007a0


	//----- nvinfo : EIATTR_VRC_CTA_INIT_COUNT
	.align		4
.L_19:
        /*00f0*/ 	.byte	0x02, 0x4a
	.zero		1
	.zero		1


	//----- nvinfo : EIATTR_EXIT_INSTR_OFFSETS
	.align		4
        /*00f4*/ 	.byte	0x04, 0x1c
        /*00f6*/ 	.short	(.L_21 - .L_20)


	//   ....[0]....
.L_20:
        /*00f8*/ 	.word	0x000009d0


	//----- nvinfo : EIATTR_CRS_STACK_SIZE
	.align		4
.L_21:
        /*00fc*/ 	.byte	0x04, 0x1e
        /*00fe*/ 	.short	(.L_23 - .L_22)
.L_22:
        /*0100*/ 	.word	0x00000000


	//----- nvinfo : EIATTR_CBANK_PARAM_SIZE
	.align		4
.L_23:
        /*0104*/ 	.byte	0x03, 0x19
        /*0106*/ 	.short	0x0014


	//----- nvinfo : EIATTR_PARAM_CBANK
	.align		4
        /*0108*/ 	.byte	0x04, 0x0a
        /*010a*/ 	.short	(.L_25 - .L_24)
	.align		4
.L_24:
        /*010c*/ 	.word	index@(.nv.constant0._Z25softmax_warp_16x16_kernelPKfPff)
        /*0110*/ 	.short	0x0380
        /*0112*/ 	.short	0x0014


	//----- nvinfo : EIATTR_SW_WAR
	.align		4
.L_25:
        /*0114*/ 	.byte	0x04, 0x36
        /*0116*/ 	.short	(.L_27 - .L_26)
.L_26:
        /*0118*/ 	.word	0x00000008
.L_27:


//--------------------- .nv.callgraph             --------------------------
	.section	.nv.callgraph,"",@"SHT_CUDA_CALLGRAPH"
	.align	4
	.sectionentsize	8
	.align		4
        /*0000*/ 	.word	0x00000000
	.align		4
        /*0004*/ 	.word	0xffffffff
	.align		4
        /*0008*/ 	.word	0x00000000
	.align		4
        /*000c*/ 	.word	0xfffffffe
	.align		4
        /*0010*/ 	.word	0x00000000
	.align		4
        /*0014*/ 	.word	0xfffffffd
	.align		4
        /*0018*/ 	.word	0x00000000
	.align		4
        /*001c*/ 	.word	0xfffffffc


//--------------------- .text._Z25softmax_warp_16x16_kernelPKfPff --------------------------
	.section	.text._Z25softmax_warp_16x16_kernelPKfPff,"ax",@progbits
	.align	128
        .global         _Z25softmax_warp_16x16_kernelPKfPff
        .type           _Z25softmax_warp_16x16_kernelPKfPff,@function
        .size           _Z25softmax_warp_16x16_kernelPKfPff,(.L_x_24 - _Z25softmax_warp_16x16_kernelPKfPff)
        .other          _Z25softmax_warp_16x16_kernelPKfPff,@"STO_CUDA_ENTRY STV_DEFAULT"
_Z25softmax_warp_16x16_kernelPKfPff:
.text._Z25softmax_warp_16x16_kernelPKfPff:
[----:B------:R-:W-:Y:S01]  /*0000*/  LDC R1, c[0x0][0x37c] ;  /* 0x0000df00ff017b82 */ /* 0x000fe20000000800 */
[----:B------:R-:W0:Y:S07]  /*0010*/  S2R R4, SR_TID.X ;  /* 0x0000000000047919 */ /* 0x000e2e0000002100 */
[----:B------:R-:W1:Y:S01]  /*0020*/  S2UR UR5, SR_CgaCtaId ;  /* 0x00000000000579c3 */ /* 0x000e620000008800 */
[----:B------:R-:W-:Y:S01]  /*0030*/  UMOV UR4, 0x400 ;  /* 0x0000040000047882 */ /* 0x000fe20000000000 */
[----:B------:R-:W-:Y:S01]  /*0040*/  BSSY.RECONVERGENT B0, `(.L_x_0) ;  /* 0x0000012000007945 */ /* 0x000fe20003800200 */
[----:B------:R-:W2:Y:S05]  /*0050*/  LDCU.64 UR8, c[0x0][0x358] ;  /* 0x00006b00ff0877ac */ /* 0x000eaa0008000a00 */
[----:B------:R-:W3:Y:S01]  /*0060*/  LDC.64 R6, c[0x0][0x380] ;  /* 0x0000e000ff067b82 */ /* 0x000ee20000000a00 */
[----:B-1----:R-:W-:Y:S01]  /*0070*/  ULEA UR4, UR5, UR4, 0x18 ;  /* 0x0000000405047291 */ /* 0x002fe2000f8ec0ff */
[C---:B0-----:R-:W-:Y:S01]  /*0080*/  LOP3.LUT R2, R4.reuse, 0x1f, RZ, 0xc0, !PT ;  /* 0x0000001f04027812 */ /* 0x041fe200078ec0ff */
[----:B------:R-:W-:-:S04]  /*0090*/  IMAD.SHL.U32 R4, R4, 0x4, RZ ;  /* 0x0000000404047824 */ /* 0x000fc800078e00ff */
[----:B---3--:R-:W-:Y:S01]  /*00a0*/  IMAD.WIDE.U32 R6, R2, 0x4, R6 ;  /* 0x0000000402067825 */ /* 0x008fe200078e0006 */
[----:B------:R-:W-:-:S03]  /*00b0*/  LOP3.LUT R4, R4, 0x7c, RZ, 0xc0, !PT ;  /* 0x0000007c04047812 */ /* 0x000fc600078ec0ff */
[----:B------:R-:W-:Y:S02]  /*00c0*/  IMAD.MOV.U32 R3, RZ, RZ, R2 ;  /* 0x000000ffff037224 */ /* 0x000fe400078e0002 */
[----:B--2---:R-:W-:-:S07]  /*00d0*/  VIADD R0, R4, UR4 ;  /* 0x0000000404007c36 */ /* 0x004fce0008000000 */
.L_x_1:
[----:B------:R0:W2:Y:S01]  /*00e0*/  LDG.E.CONSTANT R5, desc[UR8][R6.64] ;  /* 0x0000000806057981 */ /* 0x0000a2000c1e9900 */
[C---:B------:R-:W-:Y:S01]  /*00f0*/  ISETP.GE.U32.AND P0, PT, R3.reuse, 0xe0, PT ;  /* 0x000000e00300780c */ /* 0x040fe20003f06070 */
[----:B------:R-:W-:Y:S01]  /*0100*/  VIADD R3, R3, 0x20 ;  /* 0x0000002003037836 */ /* 0x000fe20000000000 */
[----:B0-----:R-:W-:-:S05]  /*0110*/  IADD3 R6, P1, PT, R6, 0x80, RZ ;  /* 0x0000008006067810 */ /* 0x001fca0007f3e0ff */
[----:B------:R-:W-:Y:S01]  /*0120*/  IMAD.X R7, RZ, RZ, R7, P1 ;  /* 0x000000ffff077224 */ /* 0x000fe200008e0607 */
[----:B--2---:R0:W-:Y:S02]  /*0130*/  STS [R0], R5 ;  /* 0x0000000500007388 */ /* 0x0041e40000000800 */
[----:B0-----:R-:W-:-:S03]  /*0140*/  IADD3 R0, PT, PT, R0, 0x80, RZ ;  /* 0x0000008000007810 */ /* 0x001fc60007ffe0ff */
[----:B------:R-:W-:Y:S05]  /*0150*/  @!P0 BRA `(.L_x_1) ;  /* 0xfffffffc00e08947 */ /* 0x000fea000383ffff */
[----:B------:R-:W-:Y:S05]  /*0160*/  BSYNC.RECONVERGENT B0 ;  /* 0x0000000000007941 */ /* 0x000fea0003800200 */
.L_x_0:
[----:B------:R-:W-:Y:S01]  /*0170*/  BAR.SYNC.DEFER_BLOCKING 0x0 ;  /* 0x0000000000007b1d */ /* 0x000fe20000010000 */
[----:B------:R-:W-:-:S07]  /*0180*/  IMAD.MOV.U32 R5, RZ, RZ, RZ ;  /* 0x000000ffff057224 */ /* 0x000fce00078e00ff */
.L_x_10:
[----:B------:R-:W-:Y:S01]  /*0190*/  ISETP.GT.U32.AND P2, PT, R2, 0xf, PT ;  /* 0x0000000f0200780c */ /* 0x000fe20003f44070 */
[C---:B0-----:R-:W-:Y:S01]  /*01a0*/  IMAD R0, R5.reuse, 0x10, R2 ;  /* 0x0000001005007824 */ /* 0x041fe200078e0202 */
[----:B------:R-:W-:Y:S01]  /*01b0*/  PLOP3.LUT P0, PT, PT, PT, PT, 0x80, 0x8 ;  /* 0x000000000008781c */ /* 0x000fe20003f0f070 */
[----:B------:R-:W-:Y:S01]  /*01c0*/  IMAD.MOV.U32 R3, RZ, RZ, -0x800000 ;  /* 0xff800000ff037424 */ /* 0x000fe200078e00ff */
[----:B------:R-:W0:Y:S01]  /*01d0*/  S2UR UR6, SR_CgaCtaId ;  /* 0x00000000000679c3 */ /* 0x000e220000008800 */
[----:B------:R-:W-:Y:S01]  /*01e0*/  UMOV UR5, 0x400 ;  /* 0x0000040000057882 */ /* 0x000fe20000000000 */
[----:B------:R-:W-:Y:S01]  /*01f0*/  LEA R6, R0, UR4, 0x2 ;  /* 0x0000000400067c11 */ /* 0x000fe2000f8e10ff */
[----:B------:R-:W-:Y:S01]  /*0200*/  UIADD3 UR5, UPT, UPT, UR5, 0x400, URZ ;  /* 0x0000040005057890 */ /* 0x000fe2000fffe0ff */
[----:B------:R-:W-:Y:S01]  /*0210*/  VIADD R5, R5, 0x2 ;  /* 0x0000000205057836 */ /* 0x000fe20000000000 */
[----:B------:R-:W-:Y:S04]  /*0220*/  BSSY.RECONVERGENT B0, `(.L_x_2) ;  /* 0x0000035000007945 */ /* 0x000fe80003800200 */
[----:B------:R-:W1:Y:S01]  /*0230*/  @!P2 LDS R7, [R6] ;  /* 0x000000000607a984 */ /* 0x000e620000000800 */
[----:B------:R-:W1:Y:S01]  /*0240*/  @!P2 LDC R8, c[0x0][0x390] ;  /* 0x0000e400ff08ab82 */ /* 0x000e620000000800 */
[----:B0-----:R-:W-:Y:S01]  /*0250*/  ULEA UR5, UR6, UR5, 0x18 ;  /* 0x0000000506057291 */ /* 0x001fe2000f8ec0ff */
[----:B-1----:R-:W-:-:S05]  /*0260*/  @!P2 FMUL R3, R7, R8 ;  /* 0x000000080703a220 */ /* 0x002fca0000400000 */
[----:B------:R-:W0:Y:S02]  /*0270*/  SHFL.BFLY PT, R8, R3, 0x10, 0x1f ;  /* 0x0e001f0003087f89 */ /* 0x000e2400000e0000 */
[----:B0-----:R-:W-:-:S05]  /*0280*/  FMNMX R8, R8, R3, !PT ;  /* 0x0000000308087209 */ /* 0x001fca0007800000 */
        /* <DEDUP_REMOVED lines=8> */
[----:B------:R-:W-:Y:S01]  /*0310*/  @!P2 FADD R11, -R12, R3 ;  /* 0x000000030c0ba221 */ /* 0x000fe20000000100 */
[----:B------:R-:W-:-:S03]  /*0320*/  IMAD.MOV.U32 R3, RZ, RZ, RZ ;  /* 0x000000ffff037224 */ /* 0x000fc600078e00ff */
[----:B------:R-:W-:-:S05]  /*0330*/  @!P2 FMUL R11, R11, 1.4426950216293334961 ;  /* 0x3fb8aa3b0b0ba820 */ /* 0x000fca0000400000 */
[----:B------:R-:W-:-:S04]  /*0340*/  @!P2 FSETP.GEU.AND P1, PT, R11, -126, PT ;  /* 0xc2fc00000b00a80b */ /* 0x000fc80003f2e000 */
[----:B------:R-:W-:Y:S02]  /*0350*/  @!P2 PLOP3.LUT P0, PT, P1, PT, PT, 0x80, 0x8 ;  /* 0x000000000008a81c */ /* 0x000fe40000f0f070 */
[----:B------:R-:W-:-:S11]  /*0360*/  ISETP.NE.AND P1, PT, R5, 0x10, PT ;  /* 0x000000100500780c */ /* 0x000fd60003f25270 */
[----:B------:R-:W-:-:S04]  /*0370*/  @!P0 FMUL R11, R11, 0.5 ;  /* 0x3f0000000b0b8820 */ /* 0x000fc80000400000 */
[----:B------:R-:W0:Y:S02]  /*0380*/  @!P2 MUFU.EX2 R7, R11 ;  /* 0x0000000b0007a308 */ /* 0x000e240000000800 */
[----:B0-----:R-:W-:-:S05]  /*0390*/  @!P0 FMUL R7, R7, R7 ;  /* 0x0000000707078220 */ /* 0x001fca0000400000 */
[----:B------:R-:W-:-:S05]  /*03a0*/  @!P2 MOV R3, R7 ;  /* 0x000000070003a202 */ /* 0x000fca0000000f00 */
[----:B------:R-:W0:Y:S02]  /*03b0*/  SHFL.BFLY PT, R8, R3, 0x10, 0x1f ;  /* 0x0e001f0003087f89 */ /* 0x000e2400000e0000 */
[----:B0-----:R-:W-:-:S05]  /*03c0*/  FADD R8, R8, R3 ;  /* 0x0000000308087221 */ /* 0x001fca0000000000 */
[----:B------:R-:W0:Y:S02]  /*03d0*/  SHFL.BFLY PT, R7, R8, 0x8, 0x1f ;  /* 0x0d001f0008077f89 */ /* 0x000e2400000e0000 */
[----:B0-----:R-:W-:-:S05]  /*03e0*/  FADD R7, R8, R7 ;  /* 0x0000000708077221 */ /* 0x001fca0000000000 */
[----:B------:R-:W0:Y:S02]  /*03f0*/  SHFL.BFLY PT, R10, R7, 0x4, 0x1f ;  /* 0x0c801f00070a7f89 */ /* 0x000e2400000e0000 */
[----:B0-----:R-:W-:Y:S01]  /*0400*/  FADD R10, R7, R10 ;  /* 0x0000000a070a7221 */ /* 0x001fe20000000000 */
[----:B------:R-:W-:-:S04]  /*0410*/  LEA R7, R0, UR5, 0x2 ;  /* 0x0000000500077c11 */ /* 0x000fc8000f8e10ff */
[----:B------:R-:W0:Y:S02]  /*0420*/  SHFL.BFLY PT, R9, R10, 0x2, 0x1f ;  /* 0x0c401f000a097f89 */ /* 0x000e2400000e0000 */
[----:B0-----:R-:W-:-:S05]  /*0430*/  FADD R9, R10, R9 ;  /* 0x000000090a097221 */ /* 0x001fca0000000000 */
[----:B------:R-:W0:Y:S02]  /*0440*/  SHFL.BFLY PT, R12, R9, 0x1, 0x1f ;  /* 0x0c201f00090c7f89 */ /* 0x000e2400000e0000 */
[----:B0-----:R-:W-:Y:S01]  /*0450*/  FADD R12, R9, R12 ;  /* 0x0000000c090c7221 */ /* 0x001fe20000000000 */
[----:B------:R-:W-:Y:S06]  /*0460*/  @P2 BRA `(.L_x_3) ;  /* 0x0000000000402947 */ /* 0x000fec0003800000 */
[----:B------:R-:W-:Y:S01]  /*0470*/  FADD R12, R12, 9.9999999747524270788e-07 ;  /* 0x358637bd0c0c7421 */ /* 0x000fe20000000000 */
[----:B------:R-:W-:Y:S03]  /*0480*/  BSSY.RECONVERGENT B1, `(.L_x_4) ;  /* 0x000000d000017945 */ /* 0x000fe60003800200 */
[----:B------:R-:W0:Y:S08]  /*0490*/  MUFU.RCP R0, R12 ;  /* 0x0000000c00007308 */ /* 0x000e300000001000 */
[----:B------:R-:W1:Y:S01]  /*04a0*/  FCHK P0, R3, R12 ;  /* 0x0000000c03007302 */ /* 0x000e620000000000 */
[----:B0-----:R-:W-:-:S04]  /*04b0*/  FFMA R9, -R12, R0, 1 ;  /* 0x3f8000000c097423 */ /* 0x001fc80000000100 */
[----:B------:R-:W-:-:S04]  /*04c0*/  FFMA R0, R0, R9, R0 ;  /* 0x0000000900007223 */ /* 0x000fc80000000000 */
[----:B------:R-:W-:-:S04]  /*04d0*/  FFMA R8, R0, R3, RZ ;  /* 0x0000000300087223 */ /* 0x000fc800000000ff */
[----:B------:R-:W-:-:S04]  /*04e0*/  FFMA R9, -R12, R8, R3 ;  /* 0x000000080c097223 */ /* 0x000fc80000000103 */
[----:B------:R-:W-:Y:S01]  /*04f0*/  FFMA R0, R0, R9, R8 ;  /* 0x0000000900007223 */ /* 0x000fe20000000008 */
[----:B-1----:R-:W-:Y:S06]  /*0500*/  @!P0 BRA `(.L_x_5) ;  /* 0x0000000000108947 */ /* 0x002fec0003800000 */
[----:B------:R-:W-:Y:S01]  /*0510*/  IMAD.MOV.U32 R0, RZ, RZ, R3 ;  /* 0x000000ffff007224 */ /* 0x000fe200078e0003 */
[----:B------:R-:W-:Y:S01]  /*0520*/  MOV R8, 0x550 ;  /* 0x0000055000087802 */ /* 0x000fe20000000f00 */
[----:B------:R-:W-:-:S07]  /*0530*/  IMAD.MOV.U32 R3, RZ, RZ, R12 ;  /* 0x000000ffff037224 */ /* 0x000fce00078e000c */
[----:B------:R-:W-:Y:S05]  /*0540*/  CALL.REL.NOINC `($__internal_0_$__cuda_sm3x_div_rn_noftz_f32_slowpath) ;  /* 0x0000000400247944 */ /* 0x000fea0003c00000 */
.L_x_5:
[----:B------:R-:W-:Y:S05]  /*0550*/  BSYNC.RECONVERGENT B1 ;  /* 0x0000000000017941 */ /* 0x000fea0003800200 */
.L_x_4:
[----:B------:R0:W-:Y:S02]  /*0560*/  STS [R7], R0 ;  /* 0x0000000007007388 */ /* 0x0001e40000000800 */
.L_x_3:
[----:B------:R-:W-:Y:S05]  /*0570*/  BSYNC.RECONVERGENT B0 ;  /* 0x0000000000007941 */ /* 0x000fea0003800200 */
.L_x_2:
[----:B------:R-:W-:Y:S01]  /*0580*/  ISETP.GT.U32.AND P3, PT, R2, 0xf, PT ;  /* 0x0000000f0200780c */ /* 0x000fe20003f64070 */
[----:B0-----:R-:W-:Y:S01]  /*0590*/  IMAD.MOV.U32 R0, RZ, RZ, -0x800000 ;  /* 0xff800000ff007424 */ /* 0x001fe200078e00ff */
[----:B------:R-:W-:Y:S01]  /*05a0*/  PLOP3.LUT P0, PT, PT, PT, PT, 0x80, 0x8 ;  /* 0x000000000008781c */ /* 0x000fe20003f0f070 */
[----:B------:R-:W-:Y:S10]  /*05b0*/  BSSY.RECONVERGENT B0, `(.L_x_6) ;  /* 0x0000032000007945 */ /* 0x000ff40003800200 */
[----:B------:R-:W0:Y:S01]  /*05c0*/  @!P3 LDS R6, [R6+0x40] ;  /* 0x000040000606b984 */ /* 0x000e220000000800 */
[----:B------:R-:W0:Y:S02]  /*05d0*/  @!P3 LDC R3, c[0x0][0x390] ;  /* 0x0000e400ff03bb82 */ /* 0x000e240000000800 */
[----:B0-----:R-:W-:-:S05]  /*05e0*/  @!P3 FMUL R0, R6, R3 ;  /* 0x000000030600b220 */ /* 0x001fca0000400000 */
[----:B------:R-:W0:Y:S02]  /*05f0*/  SHFL.BFLY PT, R3, R0, 0x10, 0x1f ;  /* 0x0e001f0000037f89 */ /* 0x000e2400000e0000 */
[----:B0-----:R-:W-:-:S05]  /*0600*/  FMNMX R3, R3, R0, !PT ;  /* 0x0000000003037209 */ /* 0x001fca0007800000 */
[----:B------:R-:W0:Y:S02]  /*0610*/  SHFL.BFLY PT, R8, R3, 0x8, 0x1f ;  /* 0x0d001f0003087f89 */ /* 0x000e2400000e0000 */
[----:B0-----:R-:W-:Y:S01]  /*0620*/  FMNMX R8, R3, R8, !PT ;  /* 0x0000000803087209 */ /* 0x001fe20007800000 */
[----:B------:R-:W-:-:S04]  /*0630*/  HFMA2 R3, -RZ, RZ, 0, 0 ;  /* 0x00000000ff037431 */ /* 0x000fc800000001ff */
[----:B------:R-:W0:Y:S02]  /*0640*/  SHFL.BFLY PT, R9, R8, 0x4, 0x1f ;  /* 0x0c801f0008097f89 */ /* 0x000e2400000e0000 */
[----:B0-----:R-:W-:-:S05]  /*0650*/  FMNMX R9, R8, R9, !PT ;  /* 0x0000000908097209 */ /* 0x001fca0007800000 */
[----:B------:R-:W0:Y:S02]  /*0660*/  SHFL.BFLY PT, R10, R9, 0x2, 0x1f ;  /* 0x0c401f00090a7f89 */ /* 0x000e2400000e0000 */
[----:B0-----:R-:W-:-:S05]  /*0670*/  FMNMX R10, R9, R10, !PT ;  /* 0x0000000a090a7209 */ /* 0x001fca0007800000 */
[----:B------:R-:W0:Y:S02]  /*0680*/  SHFL.BFLY PT, R11, R10, 0x1, 0x1f ;  /* 0x0c201f000a0b7f89 */ /* 0x000e2400000e0000 */
[----:B0-----:R-:W-:-:S05]  /*0690*/  FMNMX R11, R10, R11, !PT ;  /* 0x0000000b0a0b7209 */ /* 0x001fca0007800000 */
[----:B------:R-:W-:-:S04]  /*06a0*/  @!P3 FADD R6, -R11, R0 ;  /* 0x000000000b06b221 */ /* 0x000fc80000000100 */
[----:B------:R-:W-:-:S05]  /*06b0*/  @!P3 FMUL R6, R6, 1.4426950216293334961 ;  /* 0x3fb8aa3b0606b820 */ /* 0x000fca0000400000 */
[----:B------:R-:W-:-:S04]  /*06c0*/  @!P3 FSETP.GEU.AND P2, PT, R6, -126, PT ;  /* 0xc2fc00000600b80b */ /* 0x000fc80003f4e000 */
[----:B------:R-:W-:-:S13]  /*06d0*/  @!P3 PLOP3.LUT P0, PT, P2, PT, PT, 0x80, 0x8 ;  /* 0x000000000008b81c */ /* 0x000fda000170f070 */
[----:B------:R-:W-:-:S04]  /*06e0*/  @!P0 FMUL R6, R6, 0.5 ;  /* 0x3f00000006068820 */ /* 0x000fc80000400000 */
[----:B------:R-:W0:Y:S02]  /*06f0*/  @!P3 MUFU.EX2 R0, R6 ;  /* 0x000000060000b308 */ /* 0x000e240000000800 */
[----:B0-----:R-:W-:-:S04]  /*0700*/  @!P0 FMUL R0, R0, R0 ;  /* 0x0000000000008220 */ /* 0x001fc80000400000 */
[----:B------:R-:W-:-:S05]  /*0710*/  @!P3 IMAD.MOV.U32 R3, RZ, RZ, R0 ;  /* 0x000000ffff03b224 */ /* 0x000fca00078e0000 */
[----:B------:R-:W0:Y:S02]  /*0720*/  SHFL.BFLY PT, R0, R3, 0x10, 0x1f ;  /* 0x0e001f0003007f89 */ /* 0x000e2400000e0000 */
[----:B0-----:R-:W-:-:S05]  /*0730*/  FADD R0, R0, R3 ;  /* 0x0000000300007221 */ /* 0x001fca0000000000 */
[----:B------:R-:W0:Y:S02]  /*0740*/  SHFL.BFLY PT, R9, R0, 0x8, 0x1f ;  /* 0x0d001f0000097f89 */ /* 0x000e2400000e0000 */
[----:B0-----:R-:W-:-:S05]  /*0750*/  FADD R9, R0, R9 ;  /* 0x0000000900097221 */ /* 0x001fca0000000000 */
[----:B------:R-:W0:Y:S02]  /*0760*/  SHFL.BFLY PT, R8, R9, 0x4, 0x1f ;  /* 0x0c801f0009087f89 */ /* 0x000e2400000e0000 */
[----:B0-----:R-:W-:-:S05]  /*0770*/  FADD R8, R9, R8 ;  /* 0x0000000809087221 */ /* 0x001fca0000000000 */
        /* <DEDUP_REMOVED lines=15> */
[----:B------:R-:W-:Y:S02]  /*0870*/  IMAD.MOV.U32 R0, RZ, RZ, R3 ;  /* 0x000000ffff007224 */ /* 0x000fe400078e0003 */
[----:B------:R-:W-:Y:S01]  /*0880*/  IMAD.MOV.U32 R3, RZ, RZ, R8 ;  /* 0x000000ffff037224 */ /* 0x000fe200078e0008 */
[----:B------:R-:W-:-:S07]  /*0890*/  MOV R8, 0x8b0 ;  /* 0x000008b000087802 */ /* 0x000fce0000000f00 */
[----:B------:R-:W-:Y:S05]  /*08a0*/  CALL.REL.NOINC `($__internal_0_$__cuda_sm3x_div_rn_noftz_f32_slowpath) ;  /* 0x00000000004c7944 */ /* 0x000fea0003c00000 */
.L_x_9:
[----:B------:R-:W-:Y:S05]  /*08b0*/  BSYNC.RECONVERGENT B1 ;  /* 0x0000000000017941 */ /* 0x000fea0003800200 */
.L_x_8:
[----:B------:R0:W-:Y:S02]  /*08c0*/  STS [R7+0x40], R0 ;  /* 0x0000400007007388 */ /* 0x0001e40000000800 */
.L_x_7:
[----:B------:R-:W-:Y:S05]  /*08d0*/  BSYNC.RECONVERGENT B0 ;  /* 0x0000000000007941 */ /* 0x000fea0003800200 */
.L_x_6:
[----:B------:R-:W-:Y:S05]  /*08e0*/  @P1 BRA `(.L_x_10) ;  /* 0xfffffff800281947 */ /* 0x000fea000383ffff */
[----:B0-----:R-:W0:Y:S01]  /*08f0*/  LDC.64 R6, c[0x0][0x388] ;  /* 0x0000e200ff067b82 */ /* 0x001e220000000a00 */
[----:B------:R-:W-:Y:S02]  /*0900*/  VIADD R0, R4, UR5 ;  /* 0x0000000504007c36 */ /* 0x000fe40008000000 */
[----:B0-----:R-:W-:-:S05]  /*0910*/  IMAD.WIDE.U32 R6, R2, 0x4, R6 ;  /* 0x0000000402067825 */ /* 0x001fca00078e0006 */
[----:B------:R-:W-:Y:S06]  /*0920*/  BAR.SYNC.DEFER_BLOCKING 0x0 ;  /* 0x0000000000007b1d */ /* 0x000fec0000010000 */
.L_x_11:
[----:B0-----:R0:W1:Y:S01]  /*0930*/  LDS R3, [R0] ;  /* 0x0000000000037984 */ /* 0x0010620000000800 */
[----:B------:R-:W-:Y:S01]  /*0940*/  MOV R4, R6 ;  /* 0x0000000600047202 */ /* 0x000fe20000000f00 */
[----:B------:R-:W-:Y:S01]  /*0950*/  IMAD.MOV.U32 R5, RZ, RZ, R7 ;  /* 0x000000ffff057224 */ /* 0x000fe200078e0007 */
[C---:B------:R-:W-:Y:S01]  /*0960*/  ISETP.GE.U32.AND P0, PT, R2.reuse, 0xe0, PT ;  /* 0x000000e00200780c */ /* 0x040fe20003f06070 */
[----:B------:R-:W-:Y:S01]  /*0970*/  VIADD R2, R2, 0x20 ;  /* 0x0000002002027836 */ /* 0x000fe20000000000 */
[----:B------:R-:W-:Y:S01]  /*0980*/  IADD3 R6, P1, PT, R6, 0x80, RZ ;  /* 0x0000008006067810 */ /* 0x000fe20007f3e0ff */
[----:B0-----:R-:W-:-:S04]  /*0990*/  VIADD R0, R0, 0x80 ;  /* 0x0000008000007836 */ /* 0x001fc80000000000 */
[----:B------:R-:W-:Y:S01]  /*09a0*/  IMAD.X R7, RZ, RZ, R7, P1 ;  /* 0x000000ffff077224 */ /* 0x000fe200008e0607 */
[----:B-1----:R0:W-:Y:S05]  /*09b0*/  STG.E desc[UR8][R4.64], R3 ;  /* 0x0000000304007986 */ /* 0x0021ea000c101908 */
[----:B------:R-:W-:Y:S05]  /*09c0*/  @!P0 BRA `(.L_x_11) ;  /* 0xfffffffc00d88947 */ /* 0x000fea000383ffff */
[----:B------:R-:W-:Y:S05]  /*09d0*/  EXIT ;  /* 0x000000000000794d */ /* 0x000fea0003800000 */
        .weak           $__internal_0_$__cuda_sm3x_div_rn_noftz_f32_slowpath
        .type           $__internal_0_$__cuda_sm3x_div_rn_noftz_f32_slowpath,@function
        .size           $__internal_0_$__cuda_sm3x_div_rn_noftz_f32_slowpath,(.L_x_24 - $__internal_0_$__cuda_sm3x_div_rn_noftz_f32_slowpath)
$__internal_0_$__cuda_sm3x_div_rn_noftz_f32_slowpath:
[----:B------:R-:W-:Y:S01]  /*09e0*/  SHF.R.U32.HI R10, RZ, 0x17, R3 ;  /* 0x00000017ff0a7819 */ /* 0x000fe20000011603 */
[----:B------:R-:W-:Y:S01]  /*09f0*/  BSSY.RECONVERGENT B2, `(.L_x_12) ;  /* 0x0000062000027945 */ /* 0x000fe20003800200 */
[----:B------:R-:W-:Y:S02]  /*0a00*/  SHF.R.U32.HI R9, RZ, 0x17, R0 ;  /* 0x00000017ff097819 */ /* 0x000fe40000011600 */
[----:B------:R-:W-:Y:S02]  /*0a10*/  LOP3.LUT R10, R10, 0xff, RZ, 0xc0, !PT ;  /* 0x000000ff0a0a7812 */ /* 0x000fe400078ec0ff */
[----:B------:R-:W-:Y:S02]  /*0a20*/  LOP3.LUT R14, R9, 0xff, RZ, 0xc0, !PT ;  /* 0x000000ff090e7812 */ /* 0x000fe400078ec0ff */
[----:B------:R-:W-:-:S03]  /*0a30*/  IADD3 R12, PT, PT, R10, -0x1, RZ ;  /* 0xffffffff0a0c7810 */ /* 0x000fc60007ffe0ff */
[----:B------:R-:W-:Y:S01]  /*0a40*/  VIADD R11, R14, 0xffffffff ;  /* 0xffffffff0e0b7836 */ /* 0x000fe20000000000 */
[----:B------:R-:W-:-:S04]  /*0a50*/  ISETP.GT.U32.AND P0, PT, R12, 0xfd, PT ;  /* 0x000000fd0c00780c */ /* 0x000fc80003f04070 */
[----:B------:R-:W-:-:S13]  /*0a60*/  ISETP.GT.U32.OR P0, PT, R11, 0xfd, P0 ;  /* 0x000000fd0b00780c */ /* 0x000fda0000704470 */
[----:B------:R-:W-:Y:S01]  /*0a70*/  @!P0 IMAD.MOV.U32 R9, RZ, RZ, RZ ;  /* 0x000000ffff098224 */ /* 0x000fe200078e00ff */
[----:B------:R-:W-:Y:S06]  /*0a80*/  @!P0 BRA `(.L_x_13) ;  /* 0x00000000005c8947 */ /* 0x000fec0003800000 */
[----:B------:R-:W-:Y:S02]  /*0a90*/  FSETP.GTU.FTZ.AND P0, PT, |R0|, +INF , PT ;  /* 0x7f8000000000780b */ /* 0x000fe40003f1c200 */
[----:B------:R-:W-:-:S04]  /*0aa0*/  FSETP.GTU.FTZ.AND P2, PT, |R3|, +INF , PT ;  /* 0x7f8000000300780b */ /* 0x000fc80003f5c200 */
[----:B------:R-:W-:-:S13]  /*0ab0*/  PLOP3.LUT P0, PT, P0, P2, PT, 0xf8, 0x8f ;  /* 0x00000000008f781c */ /* 0x000fda0000705f70 */
[----:B------:R-:W-:Y:S05]  /*0ac0*/  @P0 BRA `(.L_x_14) ;  /* 0x00000004004c0947 */ /* 0x000fea0003800000 */
[----:B------:R-:W-:-:S13]  /*0ad0*/  LOP3.LUT P0, RZ, R3, 0x7fffffff, R0, 0xc8, !PT ;  /* 0x7fffffff03ff7812 */ /* 0x000fda000780c800 */
[----:B------:R-:W-:Y:S05]  /*0ae0*/  @!P0 BRA `(.L_x_15) ;  /* 0x00000004003c8947 */ /* 0x000fea0003800000 */
[C---:B------:R-:W-:Y:S02]  /*0af0*/  FSETP.NEU.FTZ.AND P3, PT, |R0|.reuse, +INF , PT ;  /* 0x7f8000000000780b */ /* 0x040fe40003f7d200 */
[----:B------:R-:W-:Y:S02]  /*0b00*/  FSETP.NEU.FTZ.AND P2, PT, |R3|, +INF , PT ;  /* 0x7f8000000300780b */ /* 0x000fe40003f5d200 */
[----:B------:R-:W-:-:S11]  /*0b10*/  FSETP.NEU.FTZ.AND P0, PT, |R0|, +INF , PT ;  /* 0x7f8000000000780b */ /* 0x000fd60003f1d200 */
[----:B------:R-:W-:Y:S05]  /*0b20*/  @!P2 BRA !P3, `(.L_x_15) ;  /* 0x00000004002ca947 */ /* 0x000fea0005800000 */
[----:B------:R-:W-:-:S04]  /*0b30*/  LOP3.LUT P3, RZ, R0, 0x7fffffff, RZ, 0xc0, !PT ;  /* 0x7fffffff00ff7812 */ /* 0x000fc8000786c0ff */
[----:B------:R-:W-:-:S13]  /*0b40*/  PLOP3.LUT P2, PT, P2, P3, PT, 0x2f, 0xf2 ;  /* 0x0000000000f2781c */ /* 0x000fda0001746577 */
[----:B------:R-:W-:Y:S05]  /*0b50*/  @P2 BRA `(.L_x_16) ;  /* 0x0000000400182947 */ /* 0x000fea0003800000 */
[----:B------:R-:W-:-:S04]  /*0b60*/  LOP3.LUT P2, RZ, R3, 0x7fffffff, RZ, 0xc0, !PT ;  /* 0x7fffffff03ff7812 */ /* 0x000fc8000784c0ff */
[----:B------:R-:W-:-:S13]  /*0b70*/  PLOP3.LUT P0, PT, P0, P2, PT, 0x2f, 0xf2 ;  /* 0x0000000000f2781c */ /* 0x000fda0000704577 */
[----:B------:R-:W-:Y:S05]  /*0b80*/  @P0 BRA `(.L_x_17) ;  /* 0x0000000400000947 */ /* 0x000fea0003800000 */
[----:B------:R-:W-:Y:S02]  /*0b90*/  ISETP.GE.AND P0, PT, R11, RZ, PT ;  /* 0x000000ff0b00720c */ /* 0x000fe40003f06270 */
[----:B------:R-:W-:-:S11]  /*0ba0*/  ISETP.GE.AND P2, PT, R12, RZ, PT ;  /* 0x000000ff0c00720c */ /* 0x000fd60003f46270 */
[----:B------:R-:W-:Y:S02]  /*0bb0*/  @P0 IMAD.MOV.U32 R9, RZ, RZ, RZ ;  /* 0x000000ffff090224 */ /* 0x000fe400078e00ff */
[----:B------:R-:W-:Y:S01]  /*0bc0*/  @!P0 FFMA R0, R0, 1.84467440737095516160e+19, RZ ;  /* 0x5f80000000008823 */ /* 0x000fe200000000ff */
[----:B------:R-:W-:Y:S02]  /*0bd0*/  @!P0 IMAD.MOV.U32 R9, RZ, RZ, -0x40 ;  /* 0xffffffc0ff098424 */ /* 0x000fe400078e00ff */
[----:B------:R-:W-:-:S03]  /*0be0*/  @!P2 FFMA R3, R3, 1.84467440737095516160e+19, RZ ;  /* 0x5f8000000303a823 */ /* 0x000fc600000000ff */
[----:B------:R-:W-:-:S07]  /*0bf0*/  @!P2 IADD3 R9, PT, PT, R9, 0x40, RZ ;  /* 0x000000400909a810 */ /* 0x000fce0007ffe0ff */
.L_x_13:
[----:B------:R-:W-:Y:S01]  /*0c00*/  LEA R12, R10, 0xc0800000, 0x17 ;  /* 0xc08000000a0c7811 */ /* 0x000fe200078eb8ff */
[----:B------:R-:W-:Y:S04]  /*0c10*/  BSSY.RECONVERGENT B3, `(.L_x_18) ;  /* 0x0000036000037945 */ /* 0x000fe80003800200 */
[----:B------:R-:W-:Y:S02]  /*0c20*/  IMAD.IADD R12, R3, 0x1, -R12 ;  /* 0x00000001030c7824 */ /* 0x000fe400078e0a0c */
[----:B------:R-:W-:Y:S02]  /*0c30*/  VIADD R3, R14, 0xffffff81 ;  /* 0xffffff810e037836 */ /* 0x000fe40000000000 */
[----:B------:R-:W0:Y:S01]  /*0c40*/  MUFU.RCP R11, R12 ;  /* 0x0000000c000b7308 */ /* 0x000e220000001000 */
[----:B------:R-:W-:Y:S01]  /*0c50*/  FADD.FTZ R13, -R12, -RZ ;  /* 0x800000ff0c0d7221 */ /* 0x000fe20000010100 */
[C---:B------:R-:W-:Y:S01]  /*0c60*/  IMAD R0, R3.reuse, -0x800000, R0 ;  /* 0xff80000003007824 */ /* 0x040fe200078e0200 */
[----:B------:R-:W-:-:S05]  /*0c70*/  IADD3 R10, PT, PT, R3, 0x7f, -R10 ;  /* 0x0000007f030a7810 */ /* 0x000fca0007ffe80a */
[----:B------:R-:W-:Y:S02]  /*0c80*/  IMAD.IADD R10, R10, 0x1, R9 ;  /* 0x000000010a0a7824 */ /* 0x000fe400078e0209 */
[----:B0-----:R-:W-:-:S04]  /*0c90*/  FFMA R14, R11, R13, 1 ;  /* 0x3f8000000b0e7423 */ /* 0x001fc8000000000d */
[----:B------:R-:W-:-:S04]  /*0ca0*/  FFMA R16, R11, R14, R11 ;  /* 0x0000000e0b107223 */ /* 0x000fc8000000000b */
[----:B------:R-:W-:-:S04]  /*0cb0*/  FFMA R11, R0, R16, RZ ;  /* 0x00000010000b7223 */ /* 0x000fc800000000ff */
[----:B------:R-:W-:-:S04]  /*0cc0*/  FFMA R14, R13, R11, R0 ;  /* 0x0000000b0d0e7223 */ /* 0x000fc80000000000 */
[----:B------:R-:W-:-:S04]  /*0cd0*/  FFMA R11, R16, R14, R11 ;  /* 0x0000000e100b7223 */ /* 0x000fc8000000000b */
[----:B------:R-:W-:-:S04]  /*0ce0*/  FFMA R14, R13, R11, R0 ;  /* 0x0000000b0d0e7223 */ /* 0x000fc80000000000 */
[----:B------:R-:W-:-:S05]  /*0cf0*/  FFMA R0, R16, R14, R11 ;  /* 0x0000000e10007223 */ /* 0x000fca000000000b */
[----:B------:R-:W-:-:S04]  /*0d00*/  SHF.R.U32.HI R3, RZ, 0x17, R0 ;  /* 0x00000017ff037819 */ /* 0x000fc80000011600 */
[----:B------:R-:W-:-:S04]  /*0d10*/  LOP3.LUT R3, R3, 0xff, RZ, 0xc0, !PT ;  /* 0x000000ff03037812 */ /* 0x000fc800078ec0ff */
[----:B------:R-:W-:-:S05]  /*0d20*/  IADD3 R13, PT, PT, R3, R10, RZ ;  /* 0x0000000a030d7210 */ /* 0x000fca0007ffe0ff */
[----:B------:R-:W-:-:S05]  /*0d30*/  VIADD R3, R13, 0xffffffff ;  /* 0xffffffff0d037836 */ /* 0x000fca0000000000 */
[----:B------:R-:W-:-:S13]  /*0d40*/  ISETP.GE.U32.AND P0, PT, R3, 0xfe, PT ;  /* 0x000000fe0300780c */ /* 0x000fda0003f06070 */
[----:B------:R-:W-:Y:S05]  /*0d50*/  @!P0 BRA `(.L_x_19) ;  /* 0x0000000000808947 */ /* 0x000fea0003800000 */
[----:B------:R-:W-:-:S13]  /*0d60*/  ISETP.GT.AND P0, PT, R13, 0xfe, PT ;  /* 0x000000fe0d00780c */ /* 0x000fda0003f04270 */
[----:B------:R-:W-:Y:S05]  /*0d70*/  @P0 BRA `(.L_x_20) ;  /* 0x00000000006c0947 */ /* 0x000fea0003800000 */
[----:B------:R-:W-:-:S13]  /*0d80*/  ISETP.GE.AND P0, PT, R13, 0x1, PT ;  /* 0x000000010d00780c */ /* 0x000fda0003f06270 */
[----:B------:R-:W-:Y:S05]  /*0d90*/  @P0 BRA `(.L_x_21) ;  /* 0x0000000000740947 */ /* 0x000fea0003800000 */
[----:B------:R-:W-:Y:S02]  /*0da0*/  ISETP.GE.AND P0, PT, R13, -0x18, PT ;  /* 0xffffffe80d00780c */ /* 0x000fe40003f06270 */
[----:B------:R-:W-:-:S11]  /*0db0*/  LOP3.LUT R0, R0, 0x80000000, RZ, 0xc0, !PT ;  /* 0x8000000000007812 */ /* 0x000fd600078ec0ff */
[----:B------:R-:W-:Y:S05]  /*0dc0*/  @!P0 BRA `(.L_x_21) ;  /* 0x0000000000688947 */ /* 0x000fea0003800000 */
[CCC-:B------:R-:W-:Y:S01]  /*0dd0*/  FFMA.RZ R3, R16.reuse, R14.reuse, R11.reuse ;  /* 0x0000000e10037223 */ /* 0x1c0fe2000000c00b */
[C---:B------:R-:W-:Y:S02]  /*0de0*/  VIADD R12, R13.reuse, 0x20 ;  /* 0x000000200d0c7836 */ /* 0x040fe40000000000 */
[CCC-:B------:R-:W-:Y:S01]  /*0df0*/  FFMA.RM R10, R16.reuse, R14.reuse, R11.reuse ;  /* 0x0000000e100a7223 */ /* 0x1c0fe2000000400b */
[----:B------:R-:W-:Y:S02]  /*0e00*/  ISETP.NE.AND P3, PT, R13, RZ, PT ;  /* 0x000000ff0d00720c */ /* 0x000fe40003f65270 */
[----:B------:R-:W-:Y:S01]  /*0e10*/  LOP3.LUT R9, R3, 0x7fffff, RZ, 0xc0, !PT ;  /* 0x007fffff03097812 */ /* 0x000fe200078ec0ff */
[----:B------:R-:W-:Y:S01]  /*0e20*/  FFMA.RP R3, R16, R14, R11 ;  /* 0x0000000e10037223 */ /* 0x000fe2000000800b */
[----:B------:R-:W-:Y:S01]  /*0e30*/  IMAD.MOV R11, RZ, RZ, -R13 ;  /* 0x000000ffff0b7224 */ /* 0x000fe200078e0a0d */
[----:B------:R-:W-:Y:S02]  /*0e40*/  ISETP.NE.AND P2, PT, R13, RZ, PT ;  /* 0x000000ff0d00720c */ /* 0x000fe40003f45270 */
[----:B------:R-:W-:-:S02]  /*0e50*/  LOP3.LUT R9, R9, 0x800000, RZ, 0xfc, !PT ;  /* 0x0080000009097812 */ /* 0x000fc400078efcff */
[----:B------:R-:W-:Y:S02]  /*0e60*/  FSETP.NEU.FTZ.AND P0, PT, R3, R10, PT ;  /* 0x0000000a0300720b */ /* 0x000fe40003f1d000 */
[----:B------:R-:W-:Y:S02]  /*0e70*/  SHF.L.U32 R12, R9, R12, RZ ;  /* 0x0000000c090c7219 */ /* 0x000fe400000006ff */
[----:B------:R-:W-:Y:S02]  /*0e80*/  SEL R10, R11, RZ, P3 ;  /* 0x000000ff0b0a7207 */ /* 0x000fe40001800000 */
[----:B------:R-:W-:Y:S02]  /*0e90*/  ISETP.NE.AND P2, PT, R12, RZ, P2 ;  /* 0x000000ff0c00720c */ /* 0x000fe40001745270 */
[----:B------:R-:W-:Y:S02]  /*0ea0*/  SHF.R.U32.HI R10, RZ, R10, R9 ;  /* 0x0000000aff0a7219 */ /* 0x000fe40000011609 */
[----:B------:R-:W-:-:S02]  /*0eb0*/  PLOP3.LUT P0, PT, P0, P2, PT, 0xf8, 0x8f ;  /* 0x00000000008f781c */ /* 0x000fc40000705f70 */
[----:B------:R-:W-:Y:S02]  /*0ec0*/  SHF.R.U32.HI R12, RZ, 0x1, R10 ;  /* 0x00000001ff0c7819 */ /* 0x000fe4000001160a */
[----:B------:R-:W-:-:S04]  /*0ed0*/  SEL R3, RZ, 0x1, !P0 ;  /* 0x00000001ff037807 */ /* 0x000fc80004000000 */
[----:B------:R-:W-:-:S04]  /*0ee0*/  LOP3.LUT R3, R3, 0x1, R12, 0xf8, !PT ;  /* 0x0000000103037812 */ /* 0x000fc800078ef80c */
[----:B------:R-:W-:-:S04]  /*0ef0*/  LOP3.LUT R3, R3, R10, RZ, 0xc0, !PT ;  /* 0x0000000a03037212 */ /* 0x000fc800078ec0ff */
[----:B------:R-:W-:-:S04]  /*0f00*/  IADD3 R3, PT, PT, R12, R3, RZ ;  /* 0x000000030c037210 */ /* 0x000fc80007ffe0ff */
[----:B------:R-:W-:Y:S01]  /*0f10*/  LOP3.LUT R0, R3, R0, RZ, 0xfc, !PT ;  /* 0x0000000003007212 */ /* 0x000fe200078efcff */
[----:B------:R-:W-:Y:S06]  /*0f20*/  BRA `(.L_x_21) ;  /* 0x0000000000107947 */ /* 0x000fec0003800000 */
.L_x_20:
[----:B------:R-:W-:-:S04]  /*0f30*/  LOP3.LUT R0, R0, 0x80000000, RZ, 0xc0, !PT ;  /* 0x8000000000007812 */ /* 0x000fc800078ec0ff */
[----:B------:R-:W-:Y:S01]  /*0f40*/  LOP3.LUT R0, R0, 0x7f800000, RZ, 0xfc, !PT ;  /* 0x7f80000000007812 */ /* 0x000fe200078efcff */
[----:B------:R-:W-:Y:S06]  /*0f50*/  BRA `(.L_x_21) ;  /* 0x0000000000047947 */ /* 0x000fec0003800000 */
.L_x_19:
[----:B------:R-:W-:-:S07]  /*0f60*/  IMAD R0, R10, 0x800000, R0 ;  /* 0x008000000a007824 */ /* 0x000fce00078e0200 */
.L_x_21:
[----:B------:R-:W-:Y:S05]  /*0f70*/  BSYNC.RECONVERGENT B3 ;  /* 0x0000000000037941 */ /* 0x000fea0003800200 */
.L_x_18:
[----:B------:R-:W-:Y:S05]  /*0f80*/  BRA `(.L_x_22) ;  /* 0x0000000000207947 */ /* 0x000fea0003800000 */
.L_x_17:
[----:B------:R-:W-:-:S04]  /*0f90*/  LOP3.LUT R0, R3, 0x80000000, R0, 0x48, !PT ;  /* 0x8000000003007812 */ /* 0x000fc800078e4800 */
[----:B------:R-:W-:Y:S01]  /*0fa0*/  LOP3.LUT R0, R0, 0x7f800000, RZ, 0xfc, !PT ;  /* 0x7f80000000007812 */ /* 0x000fe200078efcff */
[----:B------:R-:W-:Y:S06]  /*0fb0*/  BRA `(.L_x_22) ;  /* 0x0000000000147947 */ /* 0x000fec0003800000 */
.L_x_16:
[----:B------:R-:W-:Y:S01]  /*0fc0*/  LOP3.LUT R0, R3, 0x80000000, R0, 0x48, !PT ;  /* 0x8000000003007812 */ /* 0x000fe200078e4800 */
[----:B------:R-:W-:Y:S06]  /*0fd0*/  BRA `(.L_x_22) ;  /* 0x00000000000c7947 */ /* 0x000fec0003800000 */
.L_x_15:
[----:B------:R-:W0:Y:S01]  /*0fe0*/  MUFU.RSQ R0, -QNAN ;  /* 0xffc0000000007908 */ /* 0x000e220000001400 */
[----:B------:R-:W-:Y:S05]  /*0ff0*/  BRA `(.L_x_22) ;  /* 0x0000000000047947 */ /* 0x000fea0003800000 */
.L_x_14:
[----:B------:R-:W-:-:S07]  /*1000*/  FADD.FTZ R0, R0, R3 ;  /* 0x0000000300007221 */ /* 0x000fce0000010000 */
.L_x_22:
[----:B------:R-:W-:Y:S05]  /*1010*/  BSYNC.RECONVERGENT B2 ;  /* 0x0000000000027941 */ /* 0x000fea0003800200 */
.L_x_12:
[----:B------:R-:W-:-:S04]  /*1020*/  IMAD.MOV.U32 R9, RZ, RZ, 0x0 ;  /* 0x00000000ff097424 */ /* 0x000fc800078e00ff */
[----:B0-----:R-:W-:Y:S05]  /*1030*/  RET.REL.NODEC R8 `(_Z25softmax_warp_16x16_kernelPKfPff) ;  /* 0xffffffec08f07950 */ /* 0x001fea0003c3ffff */
.L_x_23:
[----:B------:R-:W-:-:S00]  /*1040*/  BRA `(.L_x_23) ;  /* 0xfffffffc00fc7947 */ /* 0x000fc0000383ffff */
[----:B------:R-:W-:-:S00]  /*1050*/  NOP ;  /* 0x0000000000007918 */ /* 0x000fc00000000000 */
        /* <DEDUP_REMOVED lines=10> */
.L_x_24:


//--------------------- .nv.shared._Z25softmax_warp_16x16_kernelPKfPff --------------------------
	.section	.nv.shared._Z25softmax_warp_16x16_kernelPKfPff,"aw",@nobits
	.sectionflags	@""
	.align	4
.nv.shared._Z25softmax_warp_16x16_kernelPKfPff:
	.zero		3072


//--------------------- .nv.shared.reserved.0     --------------------------
	.section	.nv.shared.reserved.0,"aw",@nobits
	.weak		__nv_reservedSMEM_offset_0_alias
	.size		__nv_reservedSMEM_offset_0_alias, 0, 64
	.other		__nv_reservedSMEM_offset_0_alias,@"STO_CUDA_RESERVED_SHARED STV_DEFAULT"
__nv_reservedSMEM_offset_0_alias:
	.zero		0
	.zero		64


//--------------------- .nv.constant0._Z25softmax_warp_16x16_kernelPKfPff --------------------------
	.section	.nv.constant0._Z25softmax_warp_16x16_kernelPKfPff,"a",@progbits
	.sectionflags	@""
	.align	4
.nv.constant0._Z25softmax_warp_16x16_kernelPKfPff:
	.zero		916


//--------------------- SYMBOLS --------------------------

	.type		.nv.reservedSmem.offset0,@object
	.size		.nv.reservedSmem.offset0,0x4
	.type		.nv.reservedSmem.cap,@object
	.size		.nv.reservedSmem.cap,0x4
